	.headerflags	@"EF_CUDA_TEXMODE_UNIFIED EF_CUDA_64BIT_ADDRESS EF_CUDA_ACCELERATORS EF_CUDA_SM90 EF_CUDA_VIRTUAL_SM(EF_CUDA_SM90)"
	.elftype	@"ET_EXEC"


//--------------------- .nv.info                  --------------------------
	.section	.nv.info,"",@"SHT_CUDA_INFO"
	.align	4


	//----- nvinfo : EIATTR_REGCOUNT
	.align		4
        /*0000*/ 	.byte	0x04, 0x2f
        /*0002*/ 	.short	(.L_1 - .L_0)
	.align		4
.L_0:
        /*0004*/ 	.word	index@(triton_poi_fused_convolution_19)
        /*0008*/ 	.word	0x0000001e


	//----- nvinfo : EIATTR_MIN_STACK_SIZE
	.align		4
.L_1:
        /*000c*/ 	.byte	0x04, 0x12
        /*000e*/ 	.short	(.L_3 - .L_2)
	.align		4
.L_2:
        /*0010*/ 	.word	index@(triton_poi_fused_convolution_19)
        /*0014*/ 	.word	0x00000000


	//----- nvinfo : EIATTR_FRAME_SIZE
	.align		4
.L_3:
        /*0018*/ 	.byte	0x04, 0x11
        /*001a*/ 	.short	(.L_5 - .L_4)
	.align		4
.L_4:
        /*001c*/ 	.word	index@(triton_poi_fused_convolution_19)
        /*0020*/ 	.word	0x00000000


	//----- nvinfo : EIATTR_MIN_STACK_SIZE
	.align		4
.L_5:
        /*0024*/ 	.byte	0x04, 0x12
        /*0026*/ 	.short	(.L_7 - .L_6)
	.align		4
.L_6:
        /*0028*/ 	.word	index@(triton_poi_fused_convolution_19)
        /*002c*/ 	.word	0x00000000
.L_7:


//--------------------- .nv.info.triton_poi_fused_convolution_19 --------------------------
	.section	.nv.info.triton_poi_fused_convolution_19,"",@"SHT_CUDA_INFO"
	.sectionflags	@""
	.align	4


	//----- nvinfo : EIATTR_CUDA_API_VERSION
	.align		4
        /*0000*/ 	.byte	0x04, 0x37
        /*0002*/ 	.short	(.L_9 - .L_8)
.L_8:
        /*0004*/ 	.word	0x0000007c


	//----- nvinfo : EIATTR_KPARAM_INFO
	.align		4
.L_9:
        /*0008*/ 	.byte	0x04, 0x17
        /*000a*/ 	.short	(.L_11 - .L_10)
.L_10:
        /*000c*/ 	.word	0x00000000
        /*0010*/ 	.short	0x0003
        /*0012*/ 	.short	0x0014
        /*0014*/ 	.byte	0x00, 0xf0, 0x11, 0x00


	//----- nvinfo : EIATTR_KPARAM_INFO
	.align		4
.L_11:
        /*0018*/ 	.byte	0x04, 0x17
        /*001a*/ 	.short	(.L_13 - .L_12)
.L_12:
        /*001c*/ 	.word	0x00000000
        /*0020*/ 	.short	0x0002
        /*0022*/ 	.short	0x0010
        /*0024*/ 	.byte	0x00, 0xf0, 0x11, 0x00


	//----- nvinfo : EIATTR_KPARAM_INFO
	.align		4
.L_13:
        /*0028*/ 	.byte	0x04, 0x17
        /*002a*/ 	.short	(.L_15 - .L_14)
.L_14:
        /*002c*/ 	.word	0x00000000
        /*0030*/ 	.short	0x0001
        /*0032*/ 	.short	0x0008
        /*0034*/ 	.byte	0x00, 0xf4, 0x21, 0x00


	//----- nvinfo : EIATTR_KPARAM_INFO
	.align		4
.L_15:
        /*0038*/ 	.byte	0x04, 0x17
        /*003a*/ 	.short	(.L_17 - .L_16)
.L_16:
        /*003c*/ 	.word	0x00000000
        /*0040*/ 	.short	0x0000
        /*0042*/ 	.short	0x0000
        /*0044*/ 	.byte	0x00, 0xf4, 0x21, 0x00


	//----- nvinfo : EIATTR_SPARSE_MMA_MASK
	.align		4
.L_17:
        /*0048*/ 	.byte	0x03, 0x50
        /*004a*/ 	.short	0x0000


	//----- nvinfo : EIATTR_MAXREG_COUNT
	.align		4
        /*004c*/ 	.byte	0x03, 0x1b
        /*004e*/ 	.short	0x00ff


	//----- nvinfo : EIATTR_EXIT_INSTR_OFFSETS
	.align		4
        /*0050*/ 	.byte	0x04, 0x1c
        /*0052*/ 	.short	(.L_19 - .L_18)


	//   ....[0]....
.L_18:
        /*0054*/ 	.word	0x000006c0


	//   ....[1]....
        /*0058*/ 	.word	0x00000710


	//----- nvinfo : EIATTR_REQNTID
	.align		4
.L_19:
        /*005c*/ 	.byte	0x04, 0x10
        /*005e*/ 	.short	(.L_21 - .L_20)
.L_20:
        /*0060*/ 	.word	0x00000080
        /*0064*/ 	.word	0x00000001
        /*0068*/ 	.word	0x00000001


	//----- nvinfo : EIATTR_CBANK_PARAM_SIZE
	.align		4
.L_21:
        /*006c*/ 	.byte	0x03, 0x19
        /*006e*/ 	.short	0x0018


	//----- nvinfo : EIATTR_PARAM_CBANK
	.align		4
        /*0070*/ 	.byte	0x04, 0x0a
        /*0072*/ 	.short	(.L_23 - .L_22)
	.align		4
.L_22:
        /*0074*/ 	.word	index@(.nv.constant0.triton_poi_fused_convolution_19)
        /*0078*/ 	.short	0x0210
        /*007a*/ 	.short	0x0018


	//----- nvinfo : EIATTR_SW_WAR
	.align		4
.L_23:
        /*007c*/ 	.byte	0x04, 0x36
        /*007e*/ 	.short	(.L_25 - .L_24)
.L_24:
        /*0080*/ 	.word	0x00000008
.L_25:


//--------------------- .nv.callgraph             --------------------------
	.section	.nv.callgraph,"",@"SHT_CUDA_CALLGRAPH"
	.align	4
	.sectionentsize	8
	.align		4
        /*0000*/ 	.word	0x00000000
	.align		4
        /*0004*/ 	.word	0xffffffff
	.align		4
        /*0008*/ 	.word	0x00000000
	.align		4
        /*000c*/ 	.word	0xfffffffe
	.align		4
        /*0010*/ 	.word	0x00000000
	.align		4
        /*0014*/ 	.word	0xfffffffd
	.align		4
        /*0018*/ 	.word	0x00000000
	.align		4
        /*001c*/ 	.word	0xfffffffc


//--------------------- .text.triton_poi_fused_convolution_19 --------------------------
	.section	.text.triton_poi_fused_convolution_19,"ax",@progbits
	.sectionflags	@"SHF_BARRIERS=1"
	.align	128
        .global         triton_poi_fused_convolution_19
        .type           triton_poi_fused_convolution_19,@function
        .size           triton_poi_fused_convolution_19,(.L_x_1 - triton_poi_fused_convolution_19)
        .other          triton_poi_fused_convolution_19,@"STO_CUDA_ENTRY STV_DEFAULT"
triton_poi_fused_convolution_19:
.text.triton_poi_fused_convolution_19:
[----:B------:R-:W0:Y:S01]  /*0000*/  LDC R1, c[0x0][0x28] ;  /* 0x00000a00ff017b82 */ /* 0x000e220000000800 */
[----:B------:R-:W1:Y:S07]  /*0010*/  S2R R19, SR_CTAID.Z ;  /* 0x0000000000137919 */ /* 0x000e6e0000002700 */
[----:B------:R-:W1:Y:S01]  /*0020*/  S2UR UR4, SR_CTAID.Y ;  /* 0x00000000000479c3 */ /* 0x000e620000002600 */
[----:B------:R-:W-:Y:S01]  /*0030*/  IMAD.MOV.U32 R14, RZ, RZ, RZ ;  /* 0x000000ffff0e7224 */ /* 0x000fe200078e00ff */
[----:B------:R-:W-:Y:S01]  /*0040*/  ULDC.64 UR6, c[0x0][0x208] ;  /* 0x0000820000067ab9 */ /* 0x000fe20000000a00 */
[----:B------:R-:W2:Y:S01]  /*0050*/  S2R R15, SR_CTAID.X ;  /* 0x00000000000f7919 */ /* 0x000ea20000002500 */
[----:B------:R-:W3:Y:S04]  /*0060*/  S2R R18, SR_TID.X ;  /* 0x0000000000127919 */ /* 0x000ee80000002100 */
[----:B------:R-:W1:Y:S08]  /*0070*/  LDC R0, c[0x0][0x10] ;  /* 0x00000400ff007b82 */ /* 0x000e700000000800 */
[----:B------:R-:W4:Y:S01]  /*0080*/  LDC.64 R16, c[0x0][0x210] ;  /* 0x00008400ff107b82 */ /* 0x000f220000000a00 */
[----:B-1----:R-:W-:-:S02]  /*0090*/  IMAD R19, R19, R0, UR4 ;  /* 0x0000000413137e24 */ /* 0x002fc4000f8e0200 */
[----:B--2---:R-:W-:Y:S02]  /*00a0*/  IMAD.SHL.U32 R15, R15, 0x10, RZ ;  /* 0x000000100f0f7824 */ /* 0x004fe400078e00ff */
[----:B------:R-:W-:Y:S01]  /*00b0*/  IMAD.SHL.U32 R19, R19, 0x40, RZ ;  /* 0x0000004013137824 */ /* 0x000fe200078e00ff */
[----:B---3--:R-:W-:Y:S02]  /*00c0*/  SHF.R.U32.HI R0, RZ, 0x4, R18 ;  /* 0x00000004ff007819 */ /* 0x008fe40000011612 */
[----:B------:R-:W-:Y:S02]  /*00d0*/  LOP3.LUT R4, R15, 0xf, R18, 0xf8, !PT ;  /* 0x0000000f0f047812 */ /* 0x000fe400078ef812 */
[----:B------:R-:W-:Y:S02]  /*00e0*/  SGXT.U32 R0, R0, 0x3 ;  /* 0x000000030000781a */ /* 0x000fe40000000000 */
[----:B------:R-:W-:Y:S02]  /*00f0*/  ISETP.GE.AND P0, PT, R4, 0x9, PT ;  /* 0x000000090400780c */ /* 0x000fe40003f06270 */
[----:B------:R-:W-:-:S02]  /*0100*/  LOP3.LUT R3, R19, 0x8, R0, 0xfe, !PT ;  /* 0x0000000813037812 */ /* 0x000fc400078efe00 */
[----:B------:R-:W-:Y:S02]  /*0110*/  LOP3.LUT R2, R19, R0, RZ, 0xfc, !PT ;  /* 0x0000000013027212 */ /* 0x000fe400078efcff */
[C---:B------:R-:W-:Y:S01]  /*0120*/  ISETP.LT.AND P2, PT, R3.reuse, 0x40000, !P0 ;  /* 0x000400000300780c */ /* 0x040fe20004741270 */
[--C-:B------:R-:W-:Y:S01]  /*0130*/  IMAD R3, R3, 0x9, R4.reuse ;  /* 0x0000000903037824 */ /* 0x100fe200078e0204 */
[----:B------:R-:W-:Y:S01]  /*0140*/  LOP3.LUT R6, R19, 0x10, R0, 0xfe, !PT ;  /* 0x0000001013067812 */ /* 0x000fe200078efe00 */
[C---:B------:R-:W-:Y:S01]  /*0150*/  IMAD R5, R2.reuse, 0x9, R4 ;  /* 0x0000000902057824 */ /* 0x040fe200078e0204 */
[----:B------:R-:W-:Y:S02]  /*0160*/  LOP3.LUT R7, R19, 0x18, R0, 0xfe, !PT ;  /* 0x0000001813077812 */ /* 0x000fe400078efe00 */
[----:B------:R-:W-:Y:S01]  /*0170*/  ISETP.LT.AND P1, PT, R2, 0x40000, !P0 ;  /* 0x000400000200780c */ /* 0x000fe20004721270 */
[----:B----4-:R-:W-:Y:S01]  /*0180*/  IMAD.WIDE R2, R3, 0x4, R16 ;  /* 0x0000000403027825 */ /* 0x010fe200078e0210 */
[----:B------:R-:W-:-:S02]  /*0190*/  ISETP.LT.AND P6, PT, R6, 0x40000, !P0 ;  /* 0x000400000600780c */ /* 0x000fc400047c1270 */
[----:B------:R-:W-:Y:S02]  /*01a0*/  LOP3.LUT R8, R19, 0x20, R0, 0xfe, !PT ;  /* 0x0000002013087812 */ /* 0x000fe400078efe00 */
[----:B------:R-:W-:Y:S01]  /*01b0*/  ISETP.LT.AND P5, PT, R7, 0x40000, !P0 ;  /* 0x000400000700780c */ /* 0x000fe200047a1270 */
[----:B------:R1:W2:Y:S01]  /*01c0*/  @P2 LDG.E.EL R14, desc[UR6][R2.64] ;  /* 0x00000006020e2981 */ /* 0x0002a2000c2e1900 */
[----:B------:R-:W-:Y:S02]  /*01d0*/  LOP3.LUT R4, R19, 0x28, R0, 0xfe, !PT ;  /* 0x0000002813047812 */ /* 0x000fe400078efe00 */
[----:B------:R-:W-:Y:S02]  /*01e0*/  LOP3.LUT R6, R19, 0x30, R0, 0xfe, !PT ;  /* 0x0000003013067812 */ /* 0x000fe400078efe00 */
[----:B------:R-:W-:Y:S02]  /*01f0*/  LOP3.LUT R7, R19, 0x38, R0, 0xfe, !PT ;  /* 0x0000003813077812 */ /* 0x000fe400078efe00 */
[----:B------:R-:W-:-:S02]  /*0200*/  ISETP.LT.AND P4, PT, R8, 0x40000, !P0 ;  /* 0x000400000800780c */ /* 0x000fc40004781270 */
[----:B------:R-:W-:Y:S02]  /*0210*/  ISETP.LT.AND P3, PT, R4, 0x40000, !P0 ;  /* 0x000400000400780c */ /* 0x000fe40004761270 */
[----:B------:R-:W-:Y:S02]  /*0220*/  ISETP.LT.AND P2, PT, R6, 0x40000, !P0 ;  /* 0x000400000600780c */ /* 0x000fe40004741270 */
[----:B------:R-:W-:Y:S01]  /*0230*/  ISETP.LT.AND P0, PT, R7, 0x40000, !P0 ;  /* 0x000400000700780c */ /* 0x000fe20004701270 */
[C---:B------:R-:W-:Y:S02]  /*0240*/  VIADD R7, R5.reuse, 0x90 ;  /* 0x0000009005077836 */ /* 0x040fe40000000000 */
[C---:B------:R-:W-:Y:S02]  /*0250*/  VIADD R9, R5.reuse, 0xd8 ;  /* 0x000000d805097836 */ /* 0x040fe40000000000 */
[C---:B------:R-:W-:Y:S02]  /*0260*/  VIADD R11, R5.reuse, 0x120 ;  /* 0x00000120050b7836 */ /* 0x040fe40000000000 */
[----:B------:R-:W-:-:S02]  /*0270*/  VIADD R13, R5, 0x168 ;  /* 0x00000168050d7836 */ /* 0x000fc40000000000 */
[C---:B------:R-:W-:Y:S02]  /*0280*/  VIADD R23, R5.reuse, 0x1b0 ;  /* 0x000001b005177836 */ /* 0x040fe40000000000 */
[C---:B------:R-:W-:Y:S02]  /*0290*/  VIADD R25, R5.reuse, 0x1f8 ;  /* 0x000001f805197836 */ /* 0x040fe40000000000 */
[----:B-1----:R-:W-:-:S04]  /*02a0*/  IMAD.WIDE R2, R5, 0x4, R16 ;  /* 0x0000000405027825 */ /* 0x002fc800078e0210 */
[----:B------:R-:W-:-:S04]  /*02b0*/  IMAD.WIDE R4, R7, 0x4, R16 ;  /* 0x0000000407047825 */ /* 0x000fc800078e0210 */
[----:B------:R-:W-:-:S04]  /*02c0*/  IMAD.WIDE R6, R9, 0x4, R16 ;  /* 0x0000000409067825 */ /* 0x000fc800078e0210 */
[----:B------:R-:W-:Y:S01]  /*02d0*/  IMAD.WIDE R8, R11, 0x4, R16 ;  /* 0x000000040b087825 */ /* 0x000fe200078e0210 */
[----:B------:R-:W-:-:S03]  /*02e0*/  CS2R R20, SRZ ;  /* 0x0000000000147805 */ /* 0x000fc6000001ff00 */
[----:B------:R-:W-:-:S03]  /*02f0*/  IMAD.WIDE R10, R13, 0x4, R16 ;  /* 0x000000040d0a7825 */ /* 0x000fc600078e0210 */
[----:B------:R1:W3:Y:S01]  /*0300*/  @P6 LDG.E.EL R20, desc[UR6][R4.64] ;  /* 0x0000000604146981 */ /* 0x0002e2000c2e1900 */
[--C-:B------:R-:W-:Y:S01]  /*0310*/  IMAD.WIDE R12, R23, 0x4, R16.reuse ;  /* 0x00000004170c7825 */ /* 0x100fe200078e0210 */
[----:B------:R-:W-:Y:S02]  /*0320*/  CS2R R22, SRZ ;  /* 0x0000000000167805 */ /* 0x000fe4000001ff00 */
[----:B------:R-:W4:Y:S01]  /*0330*/  @P5 LDG.E.EL R21, desc[UR6][R6.64] ;  /* 0x0000000606155981 */ /* 0x000f22000c2e1900 */
[----:B------:R-:W-:Y:S01]  /*0340*/  IMAD.WIDE R16, R25, 0x4, R16 ;  /* 0x0000000419107825 */ /* 0x000fe200078e0210 */
[----:B------:R-:W-:Y:S02]  /*0350*/  CS2R R24, SRZ ;  /* 0x0000000000187805 */ /* 0x000fe4000001ff00 */
[----:B------:R-:W5:Y:S01]  /*0360*/  @P4 LDG.E.EL R22, desc[UR6][R8.64] ;  /* 0x0000000608164981 */ /* 0x000f62000c2e1900 */
[----:B------:R-:W-:-:S03]  /*0370*/  IMAD.MOV.U32 R26, RZ, RZ, RZ ;  /* 0x000000ffff1a7224 */ /* 0x000fc600078e00ff */
[----:B------:R-:W5:Y:S04]  /*0380*/  @P3 LDG.E.EL R24, desc[UR6][R10.64] ;  /* 0x000000060a183981 */ /* 0x000f68000c2e1900 */
[----:B------:R1:W5:Y:S04]  /*0390*/  @P2 LDG.E.EL R23, desc[UR6][R12.64] ;  /* 0x000000060c172981 */ /* 0x000368000c2e1900 */
[----:B------:R1:W5:Y:S04]  /*03a0*/  @P1 LDG.E.EL R25, desc[UR6][R2.64] ;  /* 0x0000000602191981 */ /* 0x000368000c2e1900 */
[----:B------:R-:W5:Y:S01]  /*03b0*/  @P0 LDG.E.EL R26, desc[UR6][R16.64] ;  /* 0x00000006101a0981 */ /* 0x000f62000c2e1900 */
[----:B------:R-:W1:Y:S01]  /*03c0*/  S2R R27, SR_TID.X ;  /* 0x00000000001b7919 */ /* 0x000e620000002100 */
[----:B------:R-:W1:Y:S01]  /*03d0*/  S2UR UR5, SR_CgaCtaId ;  /* 0x00000000000579c3 */ /* 0x000e620000008800 */
[----:B------:R-:W-:-:S02]  /*03e0*/  UMOV UR4, 0x400 ;  /* 0x0000040000047882 */ /* 0x000fc40000000000 */
[----:B01----:R-:W-:Y:S01]  /*03f0*/  UPRMT UR4, UR5, 0x654, UR4 ;  /* 0x0000065405047896 */ /* 0x003fe20008000004 */
[----:B------:R-:W-:Y:S01]  /*0400*/  IMAD.SHL.U32 R4, R27, 0x40, RZ ;  /* 0x000000401b047824 */ /* 0x000fe200078e00ff */
[----:B------:R-:W-:-:S04]  /*0410*/  SHF.R.U32.HI R5, RZ, 0x4, R27 ;  /* 0x00000004ff057819 */ /* 0x000fc8000001161b */
[----:B------:R-:W-:Y:S02]  /*0420*/  SGXT.U32 R5, R5, 0x3 ;  /* 0x000000030505781a */ /* 0x000fe40000000000 */
[----:B------:R-:W-:-:S04]  /*0430*/  LOP3.LUT R4, R4, 0x3c0, RZ, 0xc0, !PT ;  /* 0x000003c004047812 */ /* 0x000fc800078ec0ff */
[C---:B------:R-:W-:Y:S02]  /*0440*/  LOP3.LUT R5, R4.reuse, R5, RZ, 0xfc, !PT ;  /* 0x0000000504057212 */ /* 0x040fe400078efcff */
[----:B------:R-:W-:-:S05]  /*0450*/  LEA.HI R4, R4, UR4, RZ, 0x1e ;  /* 0x0000000404047c11 */ /* 0x000fca000f8ff0ff */
[----:B------:R-:W-:Y:S01]  /*0460*/  IMAD R13, R5, 0x4, R4 ;  /* 0x00000004050d7824 */ /* 0x000fe200078e0204 */
[C---:B------:R-:W-:Y:S01]  /*0470*/  LOP3.LUT R2, R27.reuse, 0x70, RZ, 0xc0, !PT ;  /* 0x000000701b027812 */ /* 0x040fe200078ec0ff */
[----:B------:R-:W-:-:S04]  /*0480*/  IMAD.SHL.U32 R8, R27, 0x4, RZ ;  /* 0x000000041b087824 */ /* 0x000fc800078e00ff */
[----:B------:R-:W-:Y:S01]  /*0490*/  VIADD R3, R2, UR4 ;  /* 0x0000000402037c36 */ /* 0x000fe20008000000 */
[----:B------:R-:W-:-:S05]  /*04a0*/  LOP3.LUT R8, R8, 0x1fc, RZ, 0xc0, !PT ;  /* 0x000001fc08087812 */ /* 0x000fca00078ec0ff */
[----:B------:R-:W-:Y:S02]  /*04b0*/  IMAD R4, R8, 0x4, R3 ;  /* 0x0000000408047824 */ /* 0x000fe400078e0203 */
[----:B------:R-:W-:Y:S01]  /*04c0*/  IMAD.SHL.U32 R18, R18, 0x4, RZ ;  /* 0x0000000412127824 */ /* 0x000fe200078e00ff */
[----:B------:R-:W0:Y:S04]  /*04d0*/  LDC.64 R2, c[0x0][0x218] ;  /* 0x00008600ff027b82 */ /* 0x000e280000000a00 */
[----:B------:R-:W-:-:S04]  /*04e0*/  LOP3.LUT R18, R19, 0x3c, R18, 0xf8, !PT ;  /* 0x0000003c13127812 */ /* 0x000fc800078ef812 */
[----:B------:R-:W-:-:S04]  /*04f0*/  SHF.R.S32.HI R9, RZ, 0x1f, R18 ;  /* 0x0000001fff097819 */ /* 0x000fc80000011412 */
[----:B------:R-:W-:-:S04]  /*0500*/  LEA.HI R9, R9, R18, RZ, 0x9 ;  /* 0x0000001209097211 */ /* 0x000fc800078f48ff */
[----:B------:R-:W-:Y:S02]  /*0510*/  LOP3.LUT R11, R9, 0xfffffe00, RZ, 0xc0, !PT ;  /* 0xfffffe00090b7812 */ /* 0x000fe400078ec0ff */
[----:B------:R-:W-:Y:S02]  /*0520*/  SHF.R.S32.HI R10, RZ, 0x9, R9 ;  /* 0x00000009ff0a7819 */ /* 0x000fe40000011409 */
[C---:B------:R-:W-:Y:S01]  /*0530*/  ISETP.GE.AND P0, PT, R18.reuse, 0x40000, PT ;  /* 0x000400001200780c */ /* 0x040fe20003f06270 */
[----:B------:R-:W-:Y:S01]  /*0540*/  IMAD.IADD R11, R18, 0x1, -R11 ;  /* 0x00000001120b7824 */ /* 0x000fe200078e0a0b */
[----:B------:R-:W-:Y:S02]  /*0550*/  LOP3.LUT R9, R15, R0, RZ, 0xfc, !PT ;  /* 0x000000000f097212 */ /* 0x000fe400078efcff */
[----:B------:R-:W-:Y:S01]  /*0560*/  LOP3.LUT R0, R15, 0x8, R0, 0xfe, !PT ;  /* 0x000000080f007812 */ /* 0x000fe200078efe00 */
[----:B------:R-:W-:Y:S01]  /*0570*/  IMAD R12, R10, 0x1200, R11 ;  /* 0x000012000a0c7824 */ /* 0x000fe200078e020b */
[----:B------:R-:W-:-:S02]  /*0580*/  ISETP.LT.AND P1, PT, R9, 0x9, !P0 ;  /* 0x000000090900780c */ /* 0x000fc40004721270 */
[----:B------:R-:W-:Y:S01]  /*0590*/  ISETP.LT.AND P0, PT, R0, 0x9, !P0 ;  /* 0x000000090000780c */ /* 0x000fe20004701270 */
[----:B------:R-:W-:-:S04]  /*05a0*/  IMAD R11, R9, 0x200, R12 ;  /* 0x00000200090b7824 */ /* 0x000fc800078e020c */
[----:B0-----:R-:W-:Y:S01]  /*05b0*/  IMAD.WIDE R10, R11, 0x4, R2 ;  /* 0x000000040b0a7825 */ /* 0x001fe200078e0202 */
[----:B--2---:R-:W-:Y:S04]  /*05c0*/  STS [R13+0x20], R14 ;  /* 0x0000200e0d007388 */ /* 0x004fe80000000800 */
[----:B---3--:R-:W-:Y:S04]  /*05d0*/  STS [R13+0x40], R20 ;  /* 0x000040140d007388 */ /* 0x008fe80000000800 */
[----:B----4-:R-:W-:Y:S04]  /*05e0*/  STS [R13+0x60], R21 ;  /* 0x000060150d007388 */ /* 0x010fe80000000800 */
[----:B-----5:R-:W-:Y:S04]  /*05f0*/  STS [R13+0x80], R22 ;  /* 0x000080160d007388 */ /* 0x020fe80000000800 */
[----:B------:R-:W-:Y:S04]  /*0600*/  STS [R13+0xa0], R24 ;  /* 0x0000a0180d007388 */ /* 0x000fe80000000800 */
[----:B------:R-:W-:Y:S04]  /*0610*/  STS [R13+0xc0], R23 ;  /* 0x0000c0170d007388 */ /* 0x000fe80000000800 */
[----:B------:R-:W-:Y:S04]  /*0620*/  STS [R13], R25 ;  /* 0x000000190d007388 */ /* 0x000fe80000000800 */
[----:B------:R0:W-:Y:S01]  /*0630*/  STS [R13+0xe0], R26 ;  /* 0x0000e01a0d007388 */ /* 0x0001e20000000800 */
[----:B------:R-:W-:Y:S06]  /*0640*/  BAR.SYNC.DEFER_BLOCKING 0x0 ;  /* 0x0000000000007b1d */ /* 0x000fec0000010000 */
[----:B------:R-:W1:Y:S01]  /*0650*/  LDS.128 R4, [R4] ;  /* 0x0000000004047984 */ /* 0x000e620000000c00 */
[----:B0-----:R-:W-:-:S04]  /*0660*/  LOP3.LUT R13, R8, 0x200, RZ, 0xfc, !PT ;  /* 0x00000200080d7812 */ /* 0x001fc800078efcff */
[----:B------:R-:W-:-:S04]  /*0670*/  SHF.R.U32.HI R13, RZ, 0x2, R13 ;  /* 0x00000002ff0d7819 */ /* 0x000fc8000001160d */
[----:B------:R-:W-:-:S05]  /*0680*/  LOP3.LUT R13, R13, 0xf0, RZ, 0xc0, !PT ;  /* 0x000000f00d0d7812 */ /* 0x000fca00078ec0ff */
[----:B------:R-:W-:-:S04]  /*0690*/  VIADD R13, R13, UR4 ;  /* 0x000000040d0d7c36 */ /* 0x000fc80008000000 */
[----:B------:R-:W-:Y:S01]  /*06a0*/  IMAD R13, R8, 0x4, R13 ;  /* 0x00000004080d7824 */ /* 0x000fe200078e020d */
[----:B-1----:R0:W-:Y:S02]  /*06b0*/  @P1 STG.E.128 desc[UR6][R10.64], R4 ;  /* 0x000000040a001986 */ /* 0x0021e4000c101d06 */
[----:B0-----:R-:W-:Y:S05]  /*06c0*/  @!P0 EXIT ;  /* 0x000000000000894d */ /* 0x001fea0003800000 */
[----:B0-----:R-:W0:Y:S01]  /*06d0*/  LDS.128 R8, [R13+0x800] ;  /* 0x000800000d087984 */ /* 0x001e220000000c00 */
[----:B------:R-:W-:-:S04]  /*06e0*/  IMAD R5, R0, 0x200, R12 ;  /* 0x0000020000057824 */ /* 0x000fc800078e020c */
[----:B------:R-:W-:-:S05]  /*06f0*/  IMAD.WIDE R2, R5, 0x4, R2 ;  /* 0x0000000405027825 */ /* 0x000fca00078e0202 */
[----:B0-----:R-:W-:Y:S01]  /*0700*/  STG.E.128 desc[UR6][R2.64], R8 ;  /* 0x0000000802007986 */ /* 0x001fe2000c101d06 */
[----:B------:R-:W-:Y:S05]  /*0710*/  EXIT ;  /* 0x000000000000794d */ /* 0x000fea0003800000 */
.L_x_0:
[----:B------:R-:W-:-:S00]  /*0720*/  BRA `(.L_x_0) ;  /* 0xfffffffc00fc7947 */ /* 0x000fc0000383ffff */
[----:B------:R-:W-:-:S00]  /*0730*/  NOP ;  /* 0x0000000000007918 */ /* 0x000fc00000000000 */
        /* <DEDUP_REMOVED lines=12> */
.L_x_1:


//--------------------- .nv.shared.triton_poi_fused_convolution_19 --------------------------
	.section	.nv.shared.triton_poi_fused_convolution_19,"aw",@nobits
	.sectionflags	@""
	.align	16
	.zero		1024


//--------------------- .nv.constant0.triton_poi_fused_convolution_19 --------------------------
	.section	.nv.constant0.triton_poi_fused_convolution_19,"a",@progbits
	.sectionflags	@""
	.align	4
.nv.constant0.triton_poi_fused_convolution_19:
	.zero		552
